//
// Generated by NVIDIA NVVM Compiler
//
// Compiler Build ID: CL-36424714
// Cuda compilation tools, release 13.0, V13.0.88
// Based on NVVM 20.0.0
//

.version 9.0
.target sm_100
.address_size 64

	// .globl	_Z18rearrange_medicinaPhS_jj

.visible .entry _Z18rearrange_medicinaPhS_jj(
	.param .u64 .ptr .align 1 _Z18rearrange_medicinaPhS_jj_param_0,
	.param .u64 .ptr .align 1 _Z18rearrange_medicinaPhS_jj_param_1,
	.param .u32 _Z18rearrange_medicinaPhS_jj_param_2,
	.param .u32 _Z18rearrange_medicinaPhS_jj_param_3
)
{
	.reg .pred 	%p<3>;
	.reg .b16 	%rs<33>;
	.reg .b32 	%r<57>;
	.reg .b64 	%rd<69>;

	ld.param.u64 	%rd3, [_Z18rearrange_medicinaPhS_jj_param_0];
	ld.param.u64 	%rd4, [_Z18rearrange_medicinaPhS_jj_param_1];
	ld.param.u32 	%r13, [_Z18rearrange_medicinaPhS_jj_param_2];
	mov.u32 	%r56, %ctaid.x;
	shr.u32 	%r2, %r13, 7;
	setp.ge.u32 	%p1, %r56, %r2;
	@%p1 bra 	$L__BB0_3;
	cvta.to.global.u64 	%rd1, %rd3;
	mov.u32 	%r3, %nctaid.x;
	mov.u32 	%r14, %ctaid.y;
	mul.lo.s32 	%r15, %r13, %r14;
	shl.b32 	%r16, %r15, 5;
	mov.u32 	%r17, %tid.x;
	shl.b32 	%r18, %r17, 1;
	add.s32 	%r19, %r15, %r17;
	shl.b32 	%r20, %r19, 5;
	shl.b32 	%r21, %r56, 12;
	add.s32 	%r22, %r16, %r21;
	add.s32 	%r23, %r22, %r18;
	add.s32 	%r55, %r23, 2048;
	shl.b32 	%r5, %r3, 12;
	add.s32 	%r54, %r21, %r20;
	cvta.to.global.u64 	%rd2, %rd4;
$L__BB0_2:
	add.s32 	%r24, %r55, -2048;
	cvt.u64.u32 	%rd5, %r24;
	add.s64 	%rd6, %rd1, %rd5;
	ld.global.u8 	%rs1, [%rd6+1];
	cvt.u64.u32 	%rd7, %r54;
	add.s64 	%rd8, %rd2, %rd7;
	st.global.u8 	[%rd8+1], %rs1;
	ld.global.u8 	%rs2, [%rd6];
	st.global.u8 	[%rd8], %rs2;
	add.s32 	%r25, %r55, -1792;
	add.s32 	%r26, %r55, -1791;
	cvt.u64.u32 	%rd9, %r26;
	add.s64 	%rd10, %rd1, %rd9;
	ld.global.u8 	%rs3, [%rd10];
	st.global.u8 	[%rd8+3], %rs3;
	cvt.u64.u32 	%rd11, %r25;
	add.s64 	%rd12, %rd1, %rd11;
	ld.global.u8 	%rs4, [%rd12];
	st.global.u8 	[%rd8+2], %rs4;
	add.s32 	%r27, %r55, -1536;
	add.s32 	%r28, %r55, -1535;
	cvt.u64.u32 	%rd13, %r28;
	add.s64 	%rd14, %rd1, %rd13;
	ld.global.u8 	%rs5, [%rd14];
	st.global.u8 	[%rd8+5], %rs5;
	cvt.u64.u32 	%rd15, %r27;
	add.s64 	%rd16, %rd1, %rd15;
	ld.global.u8 	%rs6, [%rd16];
	st.global.u8 	[%rd8+4], %rs6;
	add.s32 	%r29, %r55, -1280;
	add.s32 	%r30, %r55, -1279;
	cvt.u64.u32 	%rd17, %r30;
	add.s64 	%rd18, %rd1, %rd17;
	ld.global.u8 	%rs7, [%rd18];
	st.global.u8 	[%rd8+7], %rs7;
	cvt.u64.u32 	%rd19, %r29;
	add.s64 	%rd20, %rd1, %rd19;
	ld.global.u8 	%rs8, [%rd20];
	st.global.u8 	[%rd8+6], %rs8;
	add.s32 	%r31, %r55, -1024;
	add.s32 	%r32, %r55, -1023;
	cvt.u64.u32 	%rd21, %r32;
	add.s64 	%rd22, %rd1, %rd21;
	ld.global.u8 	%rs9, [%rd22];
	st.global.u8 	[%rd8+9], %rs9;
	cvt.u64.u32 	%rd23, %r31;
	add.s64 	%rd24, %rd1, %rd23;
	ld.global.u8 	%rs10, [%rd24];
	st.global.u8 	[%rd8+8], %rs10;
	add.s32 	%r33, %r55, -768;
	add.s32 	%r34, %r55, -767;
	cvt.u64.u32 	%rd25, %r34;
	add.s64 	%rd26, %rd1, %rd25;
	ld.global.u8 	%rs11, [%rd26];
	st.global.u8 	[%rd8+11], %rs11;
	cvt.u64.u32 	%rd27, %r33;
	add.s64 	%rd28, %rd1, %rd27;
	ld.global.u8 	%rs12, [%rd28];
	st.global.u8 	[%rd8+10], %rs12;
	add.s32 	%r35, %r55, -512;
	add.s32 	%r36, %r55, -511;
	cvt.u64.u32 	%rd29, %r36;
	add.s64 	%rd30, %rd1, %rd29;
	ld.global.u8 	%rs13, [%rd30];
	st.global.u8 	[%rd8+13], %rs13;
	cvt.u64.u32 	%rd31, %r35;
	add.s64 	%rd32, %rd1, %rd31;
	ld.global.u8 	%rs14, [%rd32];
	st.global.u8 	[%rd8+12], %rs14;
	add.s32 	%r37, %r55, -256;
	add.s32 	%r38, %r55, -255;
	cvt.u64.u32 	%rd33, %r38;
	add.s64 	%rd34, %rd1, %rd33;
	ld.global.u8 	%rs15, [%rd34];
	st.global.u8 	[%rd8+15], %rs15;
	cvt.u64.u32 	%rd35, %r37;
	add.s64 	%rd36, %rd1, %rd35;
	ld.global.u8 	%rs16, [%rd36];
	st.global.u8 	[%rd8+14], %rs16;
	add.s32 	%r39, %r55, 1793;
	add.s32 	%r40, %r55, 1;
	cvt.u64.u32 	%rd37, %r40;
	add.s64 	%rd38, %rd1, %rd37;
	ld.global.u8 	%rs17, [%rd38];
	st.global.u8 	[%rd8+17], %rs17;
	cvt.u64.u32 	%rd39, %r55;
	add.s64 	%rd40, %rd1, %rd39;
	ld.global.u8 	%rs18, [%rd40];
	st.global.u8 	[%rd8+16], %rs18;
	add.s32 	%r41, %r55, 256;
	add.s32 	%r42, %r55, 257;
	cvt.u64.u32 	%rd41, %r42;
	add.s64 	%rd42, %rd1, %rd41;
	ld.global.u8 	%rs19, [%rd42];
	st.global.u8 	[%rd8+19], %rs19;
	cvt.u64.u32 	%rd43, %r41;
	add.s64 	%rd44, %rd1, %rd43;
	ld.global.u8 	%rs20, [%rd44];
	st.global.u8 	[%rd8+18], %rs20;
	add.s32 	%r43, %r55, 512;
	add.s32 	%r44, %r55, 513;
	cvt.u64.u32 	%rd45, %r44;
	add.s64 	%rd46, %rd1, %rd45;
	ld.global.u8 	%rs21, [%rd46];
	st.global.u8 	[%rd8+21], %rs21;
	cvt.u64.u32 	%rd47, %r43;
	add.s64 	%rd48, %rd1, %rd47;
	ld.global.u8 	%rs22, [%rd48];
	st.global.u8 	[%rd8+20], %rs22;
	add.s32 	%r45, %r55, 768;
	add.s32 	%r46, %r55, 769;
	cvt.u64.u32 	%rd49, %r46;
	add.s64 	%rd50, %rd1, %rd49;
	ld.global.u8 	%rs23, [%rd50];
	st.global.u8 	[%rd8+23], %rs23;
	cvt.u64.u32 	%rd51, %r45;
	add.s64 	%rd52, %rd1, %rd51;
	ld.global.u8 	%rs24, [%rd52];
	st.global.u8 	[%rd8+22], %rs24;
	add.s32 	%r47, %r55, 1024;
	add.s32 	%r48, %r55, 1025;
	cvt.u64.u32 	%rd53, %r48;
	add.s64 	%rd54, %rd1, %rd53;
	ld.global.u8 	%rs25, [%rd54];
	st.global.u8 	[%rd8+25], %rs25;
	cvt.u64.u32 	%rd55, %r47;
	add.s64 	%rd56, %rd1, %rd55;
	ld.global.u8 	%rs26, [%rd56];
	st.global.u8 	[%rd8+24], %rs26;
	add.s32 	%r49, %r55, 1280;
	add.s32 	%r50, %r55, 1281;
	cvt.u64.u32 	%rd57, %r50;
	add.s64 	%rd58, %rd1, %rd57;
	ld.global.u8 	%rs27, [%rd58];
	st.global.u8 	[%rd8+27], %rs27;
	cvt.u64.u32 	%rd59, %r49;
	add.s64 	%rd60, %rd1, %rd59;
	ld.global.u8 	%rs28, [%rd60];
	st.global.u8 	[%rd8+26], %rs28;
	add.s32 	%r51, %r55, 1536;
	add.s32 	%r52, %r55, 1537;
	cvt.u64.u32 	%rd61, %r52;
	add.s64 	%rd62, %rd1, %rd61;
	ld.global.u8 	%rs29, [%rd62];
	st.global.u8 	[%rd8+29], %rs29;
	cvt.u64.u32 	%rd63, %r51;
	add.s64 	%rd64, %rd1, %rd63;
	ld.global.u8 	%rs30, [%rd64];
	st.global.u8 	[%rd8+28], %rs30;
	add.s32 	%r53, %r55, 1792;
	cvt.u64.u32 	%rd65, %r39;
	add.s64 	%rd66, %rd1, %rd65;
	ld.global.u8 	%rs31, [%rd66];
	st.global.u8 	[%rd8+31], %rs31;
	cvt.u64.u32 	%rd67, %r53;
	add.s64 	%rd68, %rd1, %rd67;
	ld.global.u8 	%rs32, [%rd68];
	st.global.u8 	[%rd8+30], %rs32;
	add.s32 	%r56, %r56, %r3;
	add.s32 	%r55, %r55, %r5;
	add.s32 	%r54, %r54, %r5;
	setp.lt.u32 	%p2, %r56, %r2;
	@%p2 bra 	$L__BB0_2;
$L__BB0_3:
	ret;

}


// ===== COMPILED SASS (sm_100) =====

	.target	sm_100

	.elftype	@"ET_EXEC"


//--------------------- .note.nv.tkinfo           --------------------------
	.section	.note.nv.tkinfo,"",@"SHT_NOTE"
	.sectionflags	@"SHF_NOTE_NV_TKINFO"
	.tkinfo
        /*0018*/ 	.word	0x00000002
        /*0030*/ 	.string	""
        /*0030*/ 	.string	"ptxas"
        /*0030*/ 	.string	"Cuda compilation tools, release 13.0, V13.0.88"
        /*0030*/ 	.string	"Build cuda_13.0.r13.0/compiler.36424714_0"
        /*0030*/ 	.string	"-arch sm_100 -m 64 "



//--------------------- .note.nv.cuinfo           --------------------------
	.section	.note.nv.cuinfo,"",@"SHT_NOTE"
	.sectionflags	@"SHF_NOTE_NV_CUINFO"
        /*0018*/ 	.short	0x0002
        /*001a*/ 	.short	0x0064
        /*001c*/ 	.short	0x0082
	.zero		2


//--------------------- .nv.info                  --------------------------
	.section	.nv.info,"",@"SHT_CUDA_INFO"
	.align	4


	//----- nvinfo : EIATTR_REGCOUNT
	.align		4
        /*0000*/ 	.byte	0x04, 0x2f
        /*0002*/ 	.short	(.L_1 - .L_0)
	.align		4
.L_0:
        /*0004*/ 	.word	index@(_Z18rearrange_medicinaPhS_jj)
        /*0008*/ 	.word	0x0000001a


	//----- nvinfo : EIATTR_FRAME_SIZE
	.align		4
.L_1:
        /*000c*/ 	.byte	0x04, 0x11
        /*000e*/ 	.short	(.L_3 - .L_2)
	.align		4
.L_2:
        /*0010*/ 	.word	index@(_Z18rearrange_medicinaPhS_jj)
        /*0014*/ 	.word	0x00000000


	//----- nvinfo : EIATTR_MIN_STACK_SIZE
	.align		4
.L_3:
        /*0018*/ 	.byte	0x04, 0x12
        /*001a*/ 	.short	(.L_5 - .L_4)
	.align		4
.L_4:
        /*001c*/ 	.word	index@(_Z18rearrange_medicinaPhS_jj)
        /*0020*/ 	.word	0x00000000
.L_5:


//--------------------- .nv.compat                --------------------------
	.section	.nv.compat,"",@"SHT_CUDA_COMPAT_INFO"
	.align	4
        /*0000*/ 	.byte	0x02, 0x09, 0x00, 0x00, 0x02, 0x02, 0x01, 0x00, 0x02, 0x05, 0x05, 0x00, 0x03, 0x07, 0x01, 0x01
        /*0010*/ 	.byte	0x02, 0x03, 0x00, 0x00, 0x02, 0x06, 0x01, 0x00, 0x04, 0x0b, 0x08, 0x00, 0x09, 0x00, 0x00, 0x00
        /*0020*/ 	.byte	0x00, 0x00, 0x00, 0x00


//--------------------- .nv.info._Z18rearrange_medicinaPhS_jj --------------------------
	.section	.nv.info._Z18rearrange_medicinaPhS_jj,"",@"SHT_CUDA_INFO"
	.sectionflags	@""
	.align	4


	//----- nvinfo : EIATTR_CUDA_API_VERSION
	.align		4
        /*0000*/ 	.byte	0x04, 0x37
        /*0002*/ 	.short	(.L_7 - .L_6)
.L_6:
        /*0004*/ 	.word	0x00000082


	//----- nvinfo : EIATTR_KPARAM_INFO
	.align		4
.L_7:
        /*0008*/ 	.byte	0x04, 0x17
        /*000a*/ 	.short	(.L_9 - .L_8)
.L_8:
        /*000c*/ 	.word	0x00000000
        /*0010*/ 	.short	0x0003
        /*0012*/ 	.short	0x0014
        /*0014*/ 	.byte	0x00, 0xf0, 0x11, 0x00


	//----- nvinfo : EIATTR_KPARAM_INFO
	.align		4
.L_9:
        /*0018*/ 	.byte	0x04, 0x17
        /*001a*/ 	.short	(.L_11 - .L_10)
.L_10:
        /*001c*/ 	.word	0x00000000
        /*0020*/ 	.short	0x0002
        /*0022*/ 	.short	0x0010
        /*0024*/ 	.byte	0x00, 0xf0, 0x11, 0x00


	//----- nvinfo : EIATTR_KPARAM_INFO
	.align		4
.L_11:
        /*0028*/ 	.byte	0x04, 0x17
        /*002a*/ 	.short	(.L_13 - .L_12)
.L_12:
        /*002c*/ 	.word	0x00000000
        /*0030*/ 	.short	0x0001
        /*0032*/ 	.short	0x0008
        /*0034*/ 	.byte	0x00, 0xf5, 0x21, 0x00


	//----- nvinfo : EIATTR_KPARAM_INFO
	.align		4
.L_13:
        /*0038*/ 	.byte	0x04, 0x17
        /*003a*/ 	.short	(.L_15 - .L_14)
.L_14:
        /*003c*/ 	.word	0x00000000
        /*0040*/ 	.short	0x0000
        /*0042*/ 	.short	0x0000
        /*0044*/ 	.byte	0x00, 0xf5, 0x21, 0x00


	//----- nvinfo : EIATTR_SPARSE_MMA_MASK
	.align		4
.L_15:
        /*0048*/ 	.byte	0x03, 0x50
        /*004a*/ 	.short	0x0000


	//----- nvinfo : EIATTR_MAXREG_COUNT
	.align		4
        /*004c*/ 	.byte	0x03, 0x1b
        /*004e*/ 	.short	0x00ff


	//----- nvinfo : EIATTR_MERCURY_ISA_VERSION
	.align		4
        /*0050*/ 	.byte	0x03, 0x5f
        /*0052*/ 	.short	0x0101


	//----- nvinfo : EIATTR_VRC_CTA_INIT_COUNT
	.align		4
        /*0054*/ 	.byte	0x02, 0x4a
	.zero		1
	.zero		1


	//----- nvinfo : EIATTR_EXIT_INSTR_OFFSETS
	.align		4
        /*0058*/ 	.byte	0x04, 0x1c
        /*005a*/ 	.short	(.L_17 - .L_16)


	//   ....[0]....
.L_16:
        /*005c*/ 	.word	0x00000050


	//   ....[1]....
        /*0060*/ 	.word	0x00000b60


	//----- nvinfo : EIATTR_CBANK_PARAM_SIZE
	.align		4
.L_17:
        /*0064*/ 	.byte	0x03, 0x19
        /*0066*/ 	.short	0x0018


	//----- nvinfo : EIATTR_PARAM_CBANK
	.align		4
        /*0068*/ 	.byte	0x04, 0x0a
        /*006a*/ 	.short	(.L_19 - .L_18)
	.align		4
.L_18:
        /*006c*/ 	.word	index@(.nv.constant0._Z18rearrange_medicinaPhS_jj)
        /*0070*/ 	.short	0x0380
        /*0072*/ 	.short	0x0018


	//----- nvinfo : EIATTR_SW_WAR
	.align		4
.L_19:
        /*0074*/ 	.byte	0x04, 0x36
        /*0076*/ 	.short	(.L_21 - .L_20)
.L_20:
        /*0078*/ 	.word	0x00000008
.L_21:


//--------------------- .nv.callgraph             --------------------------
	.section	.nv.callgraph,"",@"SHT_CUDA_CALLGRAPH"
	.align	4
	.sectionentsize	8
	.align		4
        /*0000*/ 	.word	0x00000000
	.align		4
        /*0004*/ 	.word	0xffffffff
	.align		4
        /*0008*/ 	.word	0x00000000
	.align		4
        /*000c*/ 	.word	0xfffffffe
	.align		4
        /*0010*/ 	.word	0x00000000
	.align		4
        /*0014*/ 	.word	0xfffffffd
	.align		4
        /*0018*/ 	.word	0x00000000
	.align		4
        /*001c*/ 	.word	0xfffffffc


//--------------------- .text._Z18rearrange_medicinaPhS_jj --------------------------
	.section	.text._Z18rearrange_medicinaPhS_jj,"ax",@progbits
	.align	128
        .global         _Z18rearrange_medicinaPhS_jj
        .type           _Z18rearrange_medicinaPhS_jj,@function
        .size           _Z18rearrange_medicinaPhS_jj,(.L_x_2 - _Z18rearrange_medicinaPhS_jj)
        .other          _Z18rearrange_medicinaPhS_jj,@"STO_CUDA_ENTRY STV_DEFAULT"
_Z18rearrange_medicinaPhS_jj:
.text._Z18rearrange_medicinaPhS_jj:
[----:B------:R-:W-:Y:S08]  /*0000*/  LDC R1, c[0x0][0x37c] ;  /* 0x0000df00ff017b82 */ /* 0x000ff00000000800 */
[----:B------:R-:W0:Y:S08]  /*0010*/  LDC R2, c[0x0][0x390] ;  /* 0x0000e400ff027b82 */ /* 0x000e300000000800 */
[----:B------:R-:W1:Y:S01]  /*0020*/  S2UR UR4, SR_CTAID.X ;  /* 0x00000000000479c3 */ /* 0x000e620000002500 */
[----:B0-----:R-:W-:-:S04]  /*0030*/  SHF.R.U32.HI R0, RZ, 0x7, R2 ;  /* 0x00000007ff007819 */ /* 0x001fc80000011602 */
[----:B-1----:R-:W-:-:S13]  /*0040*/  ISETP.LE.U32.AND P0, PT, R0, UR4, PT ;  /* 0x0000000400007c0c */ /* 0x002fda000bf03070 */
[----:B------:R-:W-:Y:S05]  /*0050*/  @P0 EXIT ;  /* 0x000000000000094d */ /* 0x000fea0003800000 */
[----:B------:R-:W0:Y:S01]  /*0060*/  S2R R5, SR_TID.X ;  /* 0x0000000000057919 */ /* 0x000e220000002100 */
[----:B------:R-:W1:Y:S01]  /*0070*/  S2UR UR5, SR_CTAID.Y ;  /* 0x00000000000579c3 */ /* 0x000e620000002600 */
[----:B------:R-:W-:Y:S01]  /*0080*/  IMAD.U32 R9, RZ, RZ, UR4 ;  /* 0x00000004ff097e24 */ /* 0x000fe2000f8e00ff */
[----:B------:R-:W2:Y:S03]  /*0090*/  LDCU.64 UR6, c[0x0][0x358] ;  /* 0x00006b00ff0677ac */ /* 0x000ea60008000a00 */
[----:B------:R-:W-:Y:S01]  /*00a0*/  IMAD.SHL.U32 R7, R9, 0x1000, RZ ;  /* 0x0000100009077824 */ /* 0x000fe200078e00ff */
[----:B------:R-:W3:Y:S02]  /*00b0*/  LDCU.128 UR8, c[0x0][0x380] ;  /* 0x00007000ff0877ac */ /* 0x000ee40008000c00 */
[----:B------:R-:W4:Y:S01]  /*00c0*/  LDC R4, c[0x0][0x370] ;  /* 0x0000dc00ff047b82 */ /* 0x000f220000000800 */
[----:B-1----:R-:W-:-:S04]  /*00d0*/  IMAD R2, R2, UR5, RZ ;  /* 0x0000000502027c24 */ /* 0x002fc8000f8e02ff */
[C---:B------:R-:W-:Y:S01]  /*00e0*/  IMAD R3, R2.reuse, 0x20, R7 ;  /* 0x0000002002037824 */ /* 0x040fe200078e0207 */
[----:B0-----:R-:W-:-:S03]  /*00f0*/  IADD3 R2, PT, PT, R2, R5, RZ ;  /* 0x0000000502027210 */ /* 0x001fc60007ffe0ff */
[----:B------:R-:W-:Y:S02]  /*0100*/  IMAD R3, R5, 0x2, R3 ;  /* 0x0000000205037824 */ /* 0x000fe400078e0203 */
[----:B------:R-:W-:Y:S02]  /*0110*/  IMAD R7, R2, 0x20, R7 ;  /* 0x0000002002077824 */ /* 0x000fe400078e0207 */
[----:B--23--:R-:W-:-:S07]  /*0120*/  VIADD R5, R3, 0x800 ;  /* 0x0000080003057836 */ /* 0x00cfce0000000000 */
.L_x_0:
[----:B------:R-:W-:-:S04]  /*0130*/  IADD3 R10, PT, PT, R5, -0x800, RZ ;  /* 0xfffff800050a7810 */ /* 0x000fc80007ffe0ff */
[----:B------:R-:W-:-:S05]  /*0140*/  IADD3 R10, P0, PT, R10, UR8, RZ ;  /* 0x000000080a0a7c10 */ /* 0x000fca000ff1e0ff */
[----:B-1----:R-:W-:-:S05]  /*0150*/  IMAD.X R11, RZ, RZ, UR9, P0 ;  /* 0x00000009ff0b7e24 */ /* 0x002fca00080e06ff */
[----:B------:R-:W2:Y:S01]  /*0160*/  LDG.E.U8 R17, desc[UR6][R10.64+0x1] ;  /* 0x000001060a117981 */ /* 0x000ea2000c1e1100 */
[----:B------:R-:W-:-:S05]  /*0170*/  IADD3 R2, P0, PT, R7, UR10, RZ ;  /* 0x0000000a07027c10 */ /* 0x000fca000ff1e0ff */
[----:B------:R-:W-:Y:S02]  /*0180*/  IMAD.X R3, RZ, RZ, UR11, P0 ;  /* 0x0000000bff037e24 */ /* 0x000fe400080e06ff */
[----:B------:R-:W-:-:S03]  /*0190*/  VIADD R12, R5, 0xfffff901 ;  /* 0xfffff901050c7836 */ /* 0x000fc60000000000 */
[----:B--2---:R0:W-:Y:S04]  /*01a0*/  STG.E.U8 desc[UR6][R2.64+0x1], R17 ;  /* 0x0000011102007986 */ /* 0x0041e8000c101106 */
[----:B------:R-:W2:Y:S01]  /*01b0*/  LDG.E.U8 R19, desc[UR6][R10.64] ;  /* 0x000000060a137981 */ /* 0x000ea2000c1e1100 */
[----:B------:R-:W-:-:S04]  /*01c0*/  IADD3 R12, P0, PT, R12, UR8, RZ ;  /* 0x000000080c0c7c10 */ /* 0x000fc8000ff1e0ff */
[----:B------:R-:W-:Y:S01]  /*01d0*/  IADD3.X R13, PT, PT, RZ, UR9, RZ, P0, !PT ;  /* 0x00000009ff0d7c10 */ /* 0x000fe200087fe4ff */
[----:B------:R-:W-:Y:S01]  /*01e0*/  VIADD R14, R5, 0xfffff900 ;  /* 0xfffff900050e7836 */ /* 0x000fe20000000000 */
[----:B--2---:R1:W-:Y:S04]  /*01f0*/  STG.E.U8 desc[UR6][R2.64], R19 ;  /* 0x0000001302007986 */ /* 0x0043e8000c101106 */
[----:B------:R-:W2:Y:S01]  /*0200*/  LDG.E.U8 R21, desc[UR6][R12.64] ;  /* 0x000000060c157981 */ /* 0x000ea2000c1e1100 */
[----:B------:R-:W-:-:S05]  /*0210*/  IADD3 R14, P0, PT, R14, UR8, RZ ;  /* 0x000000080e0e7c10 */ /* 0x000fca000ff1e0ff */
[----:B------:R-:W-:Y:S02]  /*0220*/  IMAD.X R15, RZ, RZ, UR9, P0 ;  /* 0x00000009ff0f7e24 */ /* 0x000fe400080e06ff */
[----:B------:R-:W-:Y:S01]  /*0230*/  VIADD R10, R5, 0xfffffa01 ;  /* 0xfffffa01050a7836 */ /* 0x000fe20000000000 */
[----:B--2---:R2:W-:Y:S04]  /*0240*/  STG.E.U8 desc[UR6][R2.64+0x3], R21 ;  /* 0x0000031502007986 */ /* 0x0045e8000c101106 */
[----:B0-----:R-:W3:Y:S01]  /*0250*/  LDG.E.U8 R17, desc[UR6][R14.64] ;  /* 0x000000060e117981 */ /* 0x001ee2000c1e1100 */
[----:B------:R-:W-:-:S04]  /*0260*/  IADD3 R10, P0, PT, R10, UR8, RZ ;  /* 0x000000080a0a7c10 */ /* 0x000fc8000ff1e0ff */
[----:B------:R-:W-:Y:S01]  /*0270*/  IADD3.X R11, PT, PT, RZ, UR9, RZ, P0, !PT ;  /* 0x00000009ff0b7c10 */ /* 0x000fe200087fe4ff */
[----:B------:R-:W-:Y:S01]  /*0280*/  VIADD R12, R5, 0xfffffa00 ;  /* 0xfffffa00050c7836 */ /* 0x000fe20000000000 */
[----:B---3--:R0:W-:Y:S04]  /*0290*/  STG.E.U8 desc[UR6][R2.64+0x2], R17 ;  /* 0x0000021102007986 */ /* 0x0081e8000c101106 */
[----:B-1----:R-:W3:Y:S01]  /*02a0*/  LDG.E.U8 R19, desc[UR6][R10.64] ;  /* 0x000000060a137981 */ /* 0x002ee2000c1e1100 */
[----:B------:R-:W-:-:S05]  /*02b0*/  IADD3 R12, P0, PT, R12, UR8, RZ ;  /* 0x000000080c0c7c10 */ /* 0x000fca000ff1e0ff */
[----:B------:R-:W-:Y:S02]  /*02c0*/  IMAD.X R13, RZ, RZ, UR9, P0 ;  /* 0x00000009ff0d7e24 */ /* 0x000fe400080e06ff */
[----:B------:R-:W-:Y:S01]  /*02d0*/  VIADD R14, R5, 0xfffffb01 ;  /* 0xfffffb01050e7836 */ /* 0x000fe20000000000 */
[----:B---3--:R1:W-:Y:S04]  /*02e0*/  STG.E.U8 desc[UR6][R2.64+0x5], R19 ;  /* 0x0000051302007986 */ /* 0x0083e8000c101106 */
[----:B--2---:R-:W2:Y:S01]  /*02f0*/  LDG.E.U8 R21, desc[UR6][R12.64] ;  /* 0x000000060c157981 */ /* 0x004ea2000c1e1100 */
[----:B------:R-:W-:-:S04]  /*0300*/  IADD3 R14, P0, PT, R14, UR8, RZ ;  /* 0x000000080e0e7c10 */ /* 0x000fc8000ff1e0ff */
[----:B------:R-:W-:Y:S01]  /*0310*/  IADD3.X R15, PT, PT, RZ, UR9, RZ, P0, !PT ;  /* 0x00000009ff0f7c10 */ /* 0x000fe200087fe4ff */
[----:B------:R-:W-:Y:S01]  /*0320*/  VIADD R10, R5, 0xfffffb00 ;  /* 0xfffffb00050a7836 */ /* 0x000fe20000000000 */
[----:B--2---:R2:W-:Y:S04]  /*0330*/  STG.E.U8 desc[UR6][R2.64+0x4], R21 ;  /* 0x0000041502007986 */ /* 0x0045e8000c101106 */
[----:B0-----:R-:W3:Y:S01]  /*0340*/  LDG.E.U8 R17, desc[UR6][R14.64] ;  /* 0x000000060e117981 */ /* 0x001ee2000c1e1100 */
[----:B------:R-:W-:-:S05]  /*0350*/  IADD3 R10, P0, PT, R10, UR8, RZ ;  /* 0x000000080a0a7c10 */ /* 0x000fca000ff1e0ff */
[----:B------:R-:W-:Y:S02]  /*0360*/  IMAD.X R11, RZ, RZ, UR9, P0 ;  /* 0x00000009ff0b7e24 */ /* 0x000fe400080e06ff */
[----:B------:R-:W-:Y:S01]  /*0370*/  VIADD R12, R5, 0xfffffc01 ;  /* 0xfffffc01050c7836 */ /* 0x000fe20000000000 */
[----:B---3--:R0:W-:Y:S04]  /*0380*/  STG.E.U8 desc[UR6][R2.64+0x7], R17 ;  /* 0x0000071102007986 */ /* 0x0081e8000c101106 */
[----:B-1----:R-:W3:Y:S01]  /*0390*/  LDG.E.U8 R19, desc[UR6][R10.64] ;  /* 0x000000060a137981 */ /* 0x002ee2000c1e1100 */
[----:B------:R-:W-:-:S04]  /*03a0*/  IADD3 R12, P0, PT, R12, UR8, RZ ;  /* 0x000000080c0c7c10 */ /* 0x000fc8000ff1e0ff */
[----:B------:R-:W-:Y:S01]  /*03b0*/  IADD3.X R13, PT, PT, RZ, UR9, RZ, P0, !PT ;  /* 0x00000009ff0d7c10 */ /* 0x000fe200087fe4ff */
[----:B------:R-:W-:Y:S01]  /*03c0*/  VIADD R14, R5, 0xfffffc00 ;  /* 0xfffffc00050e7836 */ /* 0x000fe20000000000 */
[----:B---3--:R1:W-:Y:S04]  /*03d0*/  STG.E.U8 desc[UR6][R2.64+0x6], R19 ;  /* 0x0000061302007986 */ /* 0x0083e8000c101106 */
[----:B--2---:R-:W2:Y:S01]  /*03e0*/  LDG.E.U8 R21, desc[UR6][R12.64] ;  /* 0x000000060c157981 */ /* 0x004ea2000c1e1100 */
        /* <DEDUP_REMOVED lines=36> */
[----:B------:R-:W-:Y:S02]  /*0630*/  IADD3.X R11, PT, PT, RZ, UR9, RZ, P0, !PT ;  /* 0x00000009ff0b7c10 */ /* 0x000fe400087fe4ff */
[C---:B------:R-:W-:Y:S01]  /*0640*/  IADD3 R12, P0, PT, R5.reuse, UR8, RZ ;  /* 0x00000008050c7c10 */ /* 0x040fe2000ff1e0ff */
[----:B---3--:R0:W-:Y:S04]  /*0650*/  STG.E.U8 desc[UR6][R2.64+0xe], R17 ;  /* 0x00000e1102007986 */ /* 0x0081e8000c101106 */
[----:B-1----:R-:W3:Y:S01]  /*0660*/  LDG.E.U8 R19, desc[UR6][R10.64] ;  /* 0x000000060a137981 */ /* 0x002ee2000c1e1100 */
[----:B------:R-:W-:Y:S02]  /*0670*/  IMAD.X R13, RZ, RZ, UR9, P0 ;  /* 0x00000009ff0d7e24 */ /* 0x000fe400080e06ff */
[----:B------:R-:W-:-:S05]  /*0680*/  VIADD R6, R5, 0x101 ;  /* 0x0000010105067836 */ /* 0x000fca0000000000 */
[----:B------:R-:W-:Y:S01]  /*0690*/  IADD3 R14, P0, PT, R6, UR8, RZ ;  /* 0x00000008060e7c10 */ /* 0x000fe2000ff1e0ff */
[----:B---3--:R1:W-:Y:S04]  /*06a0*/  STG.E.U8 desc[UR6][R2.64+0x11], R19 ;  /* 0x0000111302007986 */ /* 0x0083e8000c101106 */
[----:B------:R-:W3:Y:S01]  /*06b0*/  LDG.E.U8 R23, desc[UR6][R12.64] ;  /* 0x000000060c177981 */ /* 0x000ee2000c1e1100 */
[----:B------:R-:W-:Y:S01]  /*06c0*/  IMAD.X R15, RZ, RZ, UR9, P0 ;  /* 0x00000009ff0f7e24 */ /* 0x000fe200080e06ff */
[----:B------:R-:W-:-:S04]  /*06d0*/  IADD3 R6, PT, PT, R5, 0x100, RZ ;  /* 0x0000010005067810 */ /* 0x000fc80007ffe0ff */
[----:B------:R-:W-:Y:S01]  /*06e0*/  IADD3 R10, P0, PT, R6, UR8, RZ ;  /* 0x00000008060a7c10 */ /* 0x000fe2000ff1e0ff */
[----:B---3--:R-:W-:Y:S04]  /*06f0*/  STG.E.U8 desc[UR6][R2.64+0x10], R23 ;  /* 0x0000101702007986 */ /* 0x008fe8000c101106 */
[----:B--2---:R-:W2:Y:S01]  /*0700*/  LDG.E.U8 R21, desc[UR6][R14.64] ;  /* 0x000000060e157981 */ /* 0x004ea2000c1e1100 */
        /* <DEDUP_REMOVED lines=10> */
[----:B------:R-:W-:Y:S01]  /*07b0*/  IMAD.X R15, RZ, RZ, UR9, P0 ;  /* 0x00000009ff0f7e24 */ /* 0x000fe200080e06ff */
[----:B------:R-:W-:Y:S01]  /*07c0*/  IADD3 R10, PT, PT, R5, 0x301, RZ ;  /* 0x00000301050a7810 */ /* 0x000fe20007ffe0ff */
        /* <DEDUP_REMOVED lines=36> */
[----:B0-----:R-:W2:Y:S01]  /*0a10*/  LDG.E.U8 R17, desc[UR6][R10.64] ;  /* 0x000000060a117981 */ /* 0x001ea2000c1e1100 */
[----:B------:R-:W-:-:S04]  /*0a20*/  IADD3 R12, P0, PT, R12, UR8, RZ ;  /* 0x000000080c0c7c10 */ /* 0x000fc8000ff1e0ff */
[----:B------:R-:W-:Y:S01]  /*0a30*/  IADD3.X R13, PT, PT, RZ, UR9, RZ, P0, !PT ;  /* 0x00000009ff0d7c10 */ /* 0x000fe200087fe4ff */
[----:B------:R-:W-:Y:S01]  /*0a40*/  VIADD R14, R5, 0x701 ;  /* 0x00000701050e7836 */ /* 0x000fe20000000000 */
[----:B--2---:R1:W-:Y:S04]  /*0a50*/  STG.E.U8 desc[UR6][R2.64+0x1d], R17 ;  /* 0x00001d1102007986 */ /* 0x0043e8000c101106 */
[----:B------:R-:W2:Y:S01]  /*0a60*/  LDG.E.U8 R13, desc[UR6][R12.64] ;  /* 0x000000060c0d7981 */ /* 0x000ea2000c1e1100 */
[----:B------:R-:W-:-:S05]  /*0a70*/  IADD3 R14, P0, PT, R14, UR8, RZ ;  /* 0x000000080e0e7c10 */ /* 0x000fca000ff1e0ff */
[----:B------:R-:W-:Y:S01]  /*0a80*/  IMAD.X R15, RZ, RZ, UR9, P0 ;  /* 0x00000009ff0f7e24 */ /* 0x000fe200080e06ff */
[----:B------:R-:W-:Y:S01]  /*0a90*/  IADD3 R10, PT, PT, R5, 0x700, RZ ;  /* 0x00000700050a7810 */ /* 0x000fe20007ffe0ff */
[----:B--2---:R1:W-:Y:S04]  /*0aa0*/  STG.E.U8 desc[UR6][R2.64+0x1c], R13 ;  /* 0x00001c0d02007986 */ /* 0x0043e8000c101106 */
[----:B------:R-:W2:Y:S01]  /*0ab0*/  LDG.E.U8 R15, desc[UR6][R14.64] ;  /* 0x000000060e0f7981 */ /* 0x000ea2000c1e1100 */
[----:B------:R-:W-:-:S05]  /*0ac0*/  IADD3 R10, P0, PT, R10, UR8, RZ ;  /* 0x000000080a0a7c10 */ /* 0x000fca000ff1e0ff */
[----:B------:R-:W-:Y:S02]  /*0ad0*/  IMAD.X R11, RZ, RZ, UR9, P0 ;  /* 0x00000009ff0b7e24 */ /* 0x000fe400080e06ff */
[C---:B----4-:R-:W-:Y:S01]  /*0ae0*/  IMAD.IADD R9, R4.reuse, 0x1, R9 ;  /* 0x0000000104097824 */ /* 0x050fe200078e0209 */
[----:B--2---:R1:W-:Y:S04]  /*0af0*/  STG.E.U8 desc[UR6][R2.64+0x1f], R15 ;  /* 0x00001f0f02007986 */ /* 0x0043e8000c101106 */
[----:B------:R-:W2:Y:S01]  /*0b00*/  LDG.E.U8 R11, desc[UR6][R10.64] ;  /* 0x000000060a0b7981 */ /* 0x000ea2000c1e1100 */
[----:B------:R-:W-:Y:S01]  /*0b10*/  ISETP.GE.U32.AND P0, PT, R9, R0, PT ;  /* 0x000000000900720c */ /* 0x000fe20003f06070 */
[C---:B------:R-:W-:Y:S01]  /*0b20*/  IMAD R7, R4.reuse, 0x1000, R7 ;  /* 0x0000100004077824 */ /* 0x040fe200078e0207 */
[----:B------:R-:W-:Y:S01]  /*0b30*/  LEA R5, R4, R5, 0xc ;  /* 0x0000000504057211 */ /* 0x000fe200078e60ff */
[----:B--2---:R1:W-:Y:S10]  /*0b40*/  STG.E.U8 desc[UR6][R2.64+0x1e], R11 ;  /* 0x00001e0b02007986 */ /* 0x0043f4000c101106 */
[----:B------:R-:W-:Y:S05]  /*0b50*/  @!P0 BRA `(.L_x_0) ;  /* 0xfffffff400748947 */ /* 0x000fea000383ffff */
[----:B------:R-:W-:Y:S05]  /*0b60*/  EXIT ;  /* 0x000000000000794d */ /* 0x000fea0003800000 */
.L_x_1:
[----:B------:R-:W-:-:S00]  /*0b70*/  BRA `(.L_x_1) ;  /* 0xfffffffc00fc7947 */ /* 0x000fc0000383ffff */
[----:B------:R-:W-:-:S00]  /*0b80*/  NOP ;  /* 0x0000000000007918 */ /* 0x000fc00000000000 */
[----:B------:R-:W-:-:S00]  /*0b90*/  NOP ;  /* 0x0000000000007918 */ /* 0x000fc00000000000 */
[----:B------:R-:W-:-:S00]  /*0ba0*/  NOP ;  /* 0x0000000000007918 */ /* 0x000fc00000000000 */
[----:B------:R-:W-:-:S00]  /*0bb0*/  NOP ;  /* 0x0000000000007918 */ /* 0x000fc00000000000 */
[----:B------:R-:W-:-:S00]  /*0bc0*/  NOP ;  /* 0x0000000000007918 */ /* 0x000fc00000000000 */
[----:B------:R-:W-:-:S00]  /*0bd0*/  NOP ;  /* 0x0000000000007918 */ /* 0x000fc00000000000 */
[----:B------:R-:W-:-:S00]  /*0be0*/  NOP ;  /* 0x0000000000007918 */ /* 0x000fc00000000000 */
[----:B------:R-:W-:-:S00]  /*0bf0*/  NOP ;  /* 0x0000000000007918 */ /* 0x000fc00000000000 */
.L_x_2:


//--------------------- .nv.shared.reserved.0     --------------------------
	.section	.nv.shared.reserved.0,"aw",@nobits
	.weak		__nv_reservedSMEM_offset_0_alias
	.size		__nv_reservedSMEM_offset_0_alias, 0, 64
	.other		__nv_reservedSMEM_offset_0_alias,@"STO_CUDA_RESERVED_SHARED STV_DEFAULT"
__nv_reservedSMEM_offset_0_alias:
	.zero		0
	.zero		64


//--------------------- .nv.constant0._Z18rearrange_medicinaPhS_jj --------------------------
	.section	.nv.constant0._Z18rearrange_medicinaPhS_jj,"a",@progbits
	.sectionflags	@""
	.align	4
.nv.constant0._Z18rearrange_medicinaPhS_jj:
	.zero		920


//--------------------- SYMBOLS --------------------------

	.type		.nv.reservedSmem.offset0,@object
	.size		.nv.reservedSmem.offset0,0x4
